//
// Generated by NVIDIA NVVM Compiler
//
// Compiler Build ID: CL-36424714
// Cuda compilation tools, release 13.0, V13.0.88
// Based on NVVM 20.0.0
//

.version 9.0
.target sm_100
.address_size 64

	// .globl	_Z34image_catmullrom_resize_f32_kernelPKfiiiPfii

.visible .entry _Z34image_catmullrom_resize_f32_kernelPKfiiiPfii(
	.param .u64 .ptr .align 1 _Z34image_catmullrom_resize_f32_kernelPKfiiiPfii_param_0,
	.param .u32 _Z34image_catmullrom_resize_f32_kernelPKfiiiPfii_param_1,
	.param .u32 _Z34image_catmullrom_resize_f32_kernelPKfiiiPfii_param_2,
	.param .u32 _Z34image_catmullrom_resize_f32_kernelPKfiiiPfii_param_3,
	.param .u64 .ptr .align 1 _Z34image_catmullrom_resize_f32_kernelPKfiiiPfii_param_4,
	.param .u32 _Z34image_catmullrom_resize_f32_kernelPKfiiiPfii_param_5,
	.param .u32 _Z34image_catmullrom_resize_f32_kernelPKfiiiPfii_param_6
)
{
	.reg .pred 	%p<4>;
	.reg .b32 	%r<71>;
	.reg .b32 	%f<79>;
	.reg .b64 	%rd<41>;

	ld.param.u32 	%r3, [_Z34image_catmullrom_resize_f32_kernelPKfiiiPfii_param_1];
	ld.param.u32 	%r4, [_Z34image_catmullrom_resize_f32_kernelPKfiiiPfii_param_2];
	ld.param.u32 	%r7, [_Z34image_catmullrom_resize_f32_kernelPKfiiiPfii_param_3];
	ld.param.u32 	%r5, [_Z34image_catmullrom_resize_f32_kernelPKfiiiPfii_param_5];
	ld.param.u32 	%r6, [_Z34image_catmullrom_resize_f32_kernelPKfiiiPfii_param_6];
	mov.u32 	%r8, %tid.x;
	mov.u32 	%r9, %ctaid.x;
	mov.u32 	%r10, %ntid.x;
	mad.lo.s32 	%r1, %r9, %r10, %r8;
	mul.lo.s32 	%r11, %r6, %r5;
	div.s32 	%r2, %r1, %r11;
	or.b32  	%r12, %r6, %r5;
	setp.lt.s32 	%p1, %r12, 0;
	setp.ge.s32 	%p2, %r2, %r7;
	or.pred  	%p3, %p1, %p2;
	@%p3 bra 	$L__BB0_2;
	ld.param.u64 	%rd40, [_Z34image_catmullrom_resize_f32_kernelPKfiiiPfii_param_4];
	ld.param.u64 	%rd39, [_Z34image_catmullrom_resize_f32_kernelPKfiiiPfii_param_0];
	div.s32 	%r13, %r1, %r5;
	mul.lo.s32 	%r14, %r13, %r5;
	sub.s32 	%r15, %r1, %r14;
	rem.s32 	%r16, %r13, %r6;
	cvta.to.global.u64 	%rd3, %rd39;
	cvta.to.global.u64 	%rd4, %rd40;
	cvt.rn.f32.s32 	%f1, %r15;
	cvt.rn.f32.s32 	%f2, %r5;
	div.rn.f32 	%f3, %f1, %f2;
	cvt.rn.f32.s32 	%f4, %r3;
	cvt.rn.f32.s32 	%f5, %r16;
	cvt.rn.f32.s32 	%f6, %r6;
	div.rn.f32 	%f7, %f5, %f6;
	cvt.rn.f32.s32 	%f8, %r4;
	fma.rn.f32 	%f9, %f3, %f4, 0fBF000000;
	fma.rn.f32 	%f10, %f7, %f8, 0fBF000000;
	cvt.rmi.f32.f32 	%f11, %f9;
	cvt.rmi.f32.f32 	%f12, %f10;
	sub.f32 	%f13, %f9, %f11;
	sub.f32 	%f14, %f10, %f12;
	cvt.rzi.s32.f32 	%r17, %f11;
	cvt.rzi.s32.f32 	%r18, %f12;
	max.s32 	%r19, %r17, 1;
	add.s32 	%r20, %r19, -1;
	add.s32 	%r21, %r3, -1;
	min.s32 	%r22, %r20, %r21;
	max.s32 	%r23, %r18, 1;
	add.s32 	%r24, %r23, -1;
	add.s32 	%r25, %r4, -1;
	min.s32 	%r26, %r24, %r25;
	mul.lo.s32 	%r27, %r26, %r3;
	mul.lo.s32 	%r28, %r4, %r3;
	mul.lo.s32 	%r29, %r28, %r2;
	add.s32 	%r30, %r22, %r29;
	add.s32 	%r31, %r30, %r27;
	mul.wide.s32 	%rd5, %r31, 4;
	add.s64 	%rd6, %rd3, %rd5;
	ld.global.f32 	%f15, [%rd6];
	max.s32 	%r32, %r17, 0;
	min.s32 	%r33, %r32, %r21;
	add.s32 	%r34, %r33, %r29;
	add.s32 	%r35, %r34, %r27;
	mul.wide.s32 	%rd7, %r35, 4;
	add.s64 	%rd8, %rd3, %rd7;
	ld.global.f32 	%f16, [%rd8];
	max.s32 	%r36, %r17, -1;
	add.s32 	%r37, %r36, 1;
	min.s32 	%r38, %r37, %r21;
	add.s32 	%r39, %r38, %r29;
	add.s32 	%r40, %r39, %r27;
	mul.wide.s32 	%rd9, %r40, 4;
	add.s64 	%rd10, %rd3, %rd9;
	ld.global.f32 	%f17, [%rd10];
	max.s32 	%r41, %r17, -2;
	add.s32 	%r42, %r41, 2;
	min.s32 	%r43, %r42, %r21;
	add.s32 	%r44, %r43, %r29;
	add.s32 	%r45, %r44, %r27;
	mul.wide.s32 	%rd11, %r45, 4;
	add.s64 	%rd12, %rd3, %rd11;
	ld.global.f32 	%f18, [%rd12];
	mul.f32 	%f19, %f13, 0f3F000000;
	mov.f32 	%f20, 0f3F800000;
	sub.f32 	%f21, %f20, %f19;
	fma.rn.f32 	%f22, %f13, %f21, 0fBF000000;
	mul.f32 	%f23, %f13, %f22;
	mul.f32 	%f24, %f13, %f13;
	mul.f32 	%f25, %f13, 0f3FC00000;
	add.f32 	%f26, %f25, 0fC0200000;
	fma.rn.f32 	%f27, %f24, %f26, 0f3F800000;
	mul.f32 	%f28, %f27, %f16;
	fma.rn.f32 	%f29, %f23, %f15, %f28;
	mov.f32 	%f30, 0f40000000;
	sub.f32 	%f31, %f30, %f25;
	fma.rn.f32 	%f32, %f13, %f31, 0f3F000000;
	mul.f32 	%f33, %f13, %f32;
	fma.rn.f32 	%f34, %f33, %f17, %f29;
	add.f32 	%f35, %f19, 0fBF000000;
	mul.f32 	%f36, %f24, %f35;
	fma.rn.f32 	%f37, %f36, %f18, %f34;
	max.s32 	%r46, %r18, 0;
	min.s32 	%r47, %r46, %r25;
	mul.lo.s32 	%r48, %r47, %r3;
	add.s32 	%r49, %r30, %r48;
	mul.wide.s32 	%rd13, %r49, 4;
	add.s64 	%rd14, %rd3, %rd13;
	ld.global.f32 	%f38, [%rd14];
	add.s32 	%r50, %r34, %r48;
	mul.wide.s32 	%rd15, %r50, 4;
	add.s64 	%rd16, %rd3, %rd15;
	ld.global.f32 	%f39, [%rd16];
	add.s32 	%r51, %r39, %r48;
	mul.wide.s32 	%rd17, %r51, 4;
	add.s64 	%rd18, %rd3, %rd17;
	ld.global.f32 	%f40, [%rd18];
	add.s32 	%r52, %r44, %r48;
	mul.wide.s32 	%rd19, %r52, 4;
	add.s64 	%rd20, %rd3, %rd19;
	ld.global.f32 	%f41, [%rd20];
	mul.f32 	%f42, %f27, %f39;
	fma.rn.f32 	%f43, %f23, %f38, %f42;
	fma.rn.f32 	%f44, %f33, %f40, %f43;
	fma.rn.f32 	%f45, %f36, %f41, %f44;
	max.s32 	%r53, %r18, -1;
	add.s32 	%r54, %r53, 1;
	min.s32 	%r55, %r54, %r25;
	mul.lo.s32 	%r56, %r55, %r3;
	add.s32 	%r57, %r30, %r56;
	mul.wide.s32 	%rd21, %r57, 4;
	add.s64 	%rd22, %rd3, %rd21;
	ld.global.f32 	%f46, [%rd22];
	add.s32 	%r58, %r34, %r56;
	mul.wide.s32 	%rd23, %r58, 4;
	add.s64 	%rd24, %rd3, %rd23;
	ld.global.f32 	%f47, [%rd24];
	add.s32 	%r59, %r39, %r56;
	mul.wide.s32 	%rd25, %r59, 4;
	add.s64 	%rd26, %rd3, %rd25;
	ld.global.f32 	%f48, [%rd26];
	add.s32 	%r60, %r44, %r56;
	mul.wide.s32 	%rd27, %r60, 4;
	add.s64 	%rd28, %rd3, %rd27;
	ld.global.f32 	%f49, [%rd28];
	mul.f32 	%f50, %f27, %f47;
	fma.rn.f32 	%f51, %f23, %f46, %f50;
	fma.rn.f32 	%f52, %f33, %f48, %f51;
	fma.rn.f32 	%f53, %f36, %f49, %f52;
	max.s32 	%r61, %r18, -2;
	add.s32 	%r62, %r61, 2;
	min.s32 	%r63, %r62, %r25;
	mul.lo.s32 	%r64, %r63, %r3;
	add.s32 	%r65, %r30, %r64;
	mul.wide.s32 	%rd29, %r65, 4;
	add.s64 	%rd30, %rd3, %rd29;
	ld.global.f32 	%f54, [%rd30];
	add.s32 	%r66, %r34, %r64;
	mul.wide.s32 	%rd31, %r66, 4;
	add.s64 	%rd32, %rd3, %rd31;
	ld.global.f32 	%f55, [%rd32];
	add.s32 	%r67, %r39, %r64;
	mul.wide.s32 	%rd33, %r67, 4;
	add.s64 	%rd34, %rd3, %rd33;
	ld.global.f32 	%f56, [%rd34];
	add.s32 	%r68, %r44, %r64;
	mul.wide.s32 	%rd35, %r68, 4;
	add.s64 	%rd36, %rd3, %rd35;
	ld.global.f32 	%f57, [%rd36];
	mul.f32 	%f58, %f27, %f55;
	fma.rn.f32 	%f59, %f23, %f54, %f58;
	fma.rn.f32 	%f60, %f33, %f56, %f59;
	fma.rn.f32 	%f61, %f36, %f57, %f60;
	mul.f32 	%f62, %f14, 0f3F000000;
	sub.f32 	%f63, %f20, %f62;
	fma.rn.f32 	%f64, %f14, %f63, 0fBF000000;
	mul.f32 	%f65, %f14, %f64;
	mul.f32 	%f66, %f14, %f14;
	mul.f32 	%f67, %f14, 0f3FC00000;
	add.f32 	%f68, %f67, 0fC0200000;
	fma.rn.f32 	%f69, %f66, %f68, 0f3F800000;
	mul.f32 	%f70, %f69, %f45;
	fma.rn.f32 	%f71, %f65, %f37, %f70;
	sub.f32 	%f72, %f30, %f67;
	fma.rn.f32 	%f73, %f14, %f72, 0f3F000000;
	mul.f32 	%f74, %f14, %f73;
	fma.rn.f32 	%f75, %f74, %f53, %f71;
	add.f32 	%f76, %f62, 0fBF000000;
	mul.f32 	%f77, %f66, %f76;
	fma.rn.f32 	%f78, %f77, %f61, %f75;
	mad.lo.s32 	%r69, %r2, %r6, %r16;
	mad.lo.s32 	%r70, %r69, %r5, %r15;
	mul.wide.s32 	%rd37, %r70, 4;
	add.s64 	%rd38, %rd4, %rd37;
	st.global.f32 	[%rd38], %f78;
$L__BB0_2:
	ret;

}


// ===== COMPILED SASS (sm_100) =====

	.target	sm_100

	.elftype	@"ET_EXEC"


//--------------------- .note.nv.tkinfo           --------------------------
	.section	.note.nv.tkinfo,"",@"SHT_NOTE"
	.sectionflags	@"SHF_NOTE_NV_TKINFO"
	.tkinfo
        /*0018*/ 	.word	0x00000002
        /*0030*/ 	.string	""
        /*0030*/ 	.string	"ptxas"
        /*0030*/ 	.string	"Cuda compilation tools, release 13.0, V13.0.88"
        /*0030*/ 	.string	"Build cuda_13.0.r13.0/compiler.36424714_0"
        /*0030*/ 	.string	"-arch sm_100 -m 64 "



//--------------------- .note.nv.cuinfo           --------------------------
	.section	.note.nv.cuinfo,"",@"SHT_NOTE"
	.sectionflags	@"SHF_NOTE_NV_CUINFO"
        /*0018*/ 	.short	0x0002
        /*001a*/ 	.short	0x0064
        /*001c*/ 	.short	0x0082
	.zero		2


//--------------------- .nv.info                  --------------------------
	.section	.nv.info,"",@"SHT_CUDA_INFO"
	.align	4


	//----- nvinfo : EIATTR_REGCOUNT
	.align		4
        /*0000*/ 	.byte	0x04, 0x2f
        /*0002*/ 	.short	(.L_1 - .L_0)
	.align		4
.L_0:
        /*0004*/ 	.word	index@(_Z34image_catmullrom_resize_f32_kernelPKfiiiPfii)
        /*0008*/ 	.word	0x00000020


	//----- nvinfo : EIATTR_FRAME_SIZE
	.align		4
.L_1:
        /*000c*/ 	.byte	0x04, 0x11
        /*000e*/ 	.short	(.L_3 - .L_2)
	.align		4
.L_2:
        /*0010*/ 	.word	index@($__internal_0_$__cuda_sm3x_div_rn_noftz_f32_slowpath)
        /*0014*/ 	.word	0x00000000


	//----- nvinfo : EIATTR_FRAME_SIZE
	.align		4
.L_3:
        /*0018*/ 	.byte	0x04, 0x11
        /*001a*/ 	.short	(.L_5 - .L_4)
	.align		4
.L_4:
        /*001c*/ 	.word	index@(_Z34image_catmullrom_resize_f32_kernelPKfiiiPfii)
        /*0020*/ 	.word	0x00000000


	//----- nvinfo : EIATTR_MIN_STACK_SIZE
	.align		4
.L_5:
        /*0024*/ 	.byte	0x04, 0x12
        /*0026*/ 	.short	(.L_7 - .L_6)
	.align		4
.L_6:
        /*0028*/ 	.word	index@(_Z34image_catmullrom_resize_f32_kernelPKfiiiPfii)
        /*002c*/ 	.word	0x00000000
.L_7:


//--------------------- .nv.compat                --------------------------
	.section	.nv.compat,"",@"SHT_CUDA_COMPAT_INFO"
	.align	4
        /*0000*/ 	.byte	0x02, 0x09, 0x00, 0x00, 0x02, 0x02, 0x01, 0x00, 0x02, 0x05, 0x05, 0x00, 0x03, 0x07, 0x01, 0x01
        /*0010*/ 	.byte	0x02, 0x03, 0x00, 0x00, 0x02, 0x06, 0x01, 0x00, 0x04, 0x0b, 0x08, 0x00, 0x01, 0x00, 0x00, 0x00
        /*0020*/ 	.byte	0x00, 0x00, 0x00, 0x00


//--------------------- .nv.info._Z34image_catmullrom_resize_f32_kernelPKfiiiPfii --------------------------
	.section	.nv.info._Z34image_catmullrom_resize_f32_kernelPKfiiiPfii,"",@"SHT_CUDA_INFO"
	.sectionflags	@""
	.align	4


	//----- nvinfo : EIATTR_CUDA_API_VERSION
	.align		4
        /*0000*/ 	.byte	0x04, 0x37
        /*0002*/ 	.short	(.L_9 - .L_8)
.L_8:
        /*0004*/ 	.word	0x00000082


	//----- nvinfo : EIATTR_KPARAM_INFO
	.align		4
.L_9:
        /*0008*/ 	.byte	0x04, 0x17
        /*000a*/ 	.short	(.L_11 - .L_10)
.L_10:
        /*000c*/ 	.word	0x00000000
        /*0010*/ 	.short	0x0006
        /*0012*/ 	.short	0x0024
        /*0014*/ 	.byte	0x00, 0xf0, 0x11, 0x00


	//----- nvinfo : EIATTR_KPARAM_INFO
	.align		4
.L_11:
        /*0018*/ 	.byte	0x04, 0x17
        /*001a*/ 	.short	(.L_13 - .L_12)
.L_12:
        /*001c*/ 	.word	0x00000000
        /*0020*/ 	.short	0x0005
        /*0022*/ 	.short	0x0020
        /*0024*/ 	.byte	0x00, 0xf0, 0x11, 0x00


	//----- nvinfo : EIATTR_KPARAM_INFO
	.align		4
.L_13:
        /*0028*/ 	.byte	0x04, 0x17
        /*002a*/ 	.short	(.L_15 - .L_14)
.L_14:
        /*002c*/ 	.word	0x00000000
        /*0030*/ 	.short	0x0004
        /*0032*/ 	.short	0x0018
        /*0034*/ 	.byte	0x00, 0xf5, 0x21, 0x00


	//----- nvinfo : EIATTR_KPARAM_INFO
	.align		4
.L_15:
        /*0038*/ 	.byte	0x04, 0x17
        /*003a*/ 	.short	(.L_17 - .L_16)
.L_16:
        /*003c*/ 	.word	0x00000000
        /*0040*/ 	.short	0x0003
        /*0042*/ 	.short	0x0010
        /*0044*/ 	.byte	0x00, 0xf0, 0x11, 0x00


	//----- nvinfo : EIATTR_KPARAM_INFO
	.align		4
.L_17:
        /*0048*/ 	.byte	0x04, 0x17
        /*004a*/ 	.short	(.L_19 - .L_18)
.L_18:
        /*004c*/ 	.word	0x00000000
        /*0050*/ 	.short	0x0002
        /*0052*/ 	.short	0x000c
        /*0054*/ 	.byte	0x00, 0xf0, 0x11, 0x00


	//----- nvinfo : EIATTR_KPARAM_INFO
	.align		4
.L_19:
        /*0058*/ 	.byte	0x04, 0x17
        /*005a*/ 	.short	(.L_21 - .L_20)
.L_20:
        /*005c*/ 	.word	0x00000000
        /*0060*/ 	.short	0x0001
        /*0062*/ 	.short	0x0008
        /*0064*/ 	.byte	0x00, 0xf0, 0x11, 0x00


	//----- nvinfo : EIATTR_KPARAM_INFO
	.align		4
.L_21:
        /*0068*/ 	.byte	0x04, 0x17
        /*006a*/ 	.short	(.L_23 - .L_22)
.L_22:
        /*006c*/ 	.word	0x00000000
        /*0070*/ 	.short	0x0000
        /*0072*/ 	.short	0x0000
        /*0074*/ 	.byte	0x00, 0xf5, 0x21, 0x00


	//----- nvinfo : EIATTR_SPARSE_MMA_MASK
	.align		4
.L_23:
        /*0078*/ 	.byte	0x03, 0x50
        /*007a*/ 	.short	0x0000


	//----- nvinfo : EIATTR_MAXREG_COUNT
	.align		4
        /*007c*/ 	.byte	0x03, 0x1b
        /*007e*/ 	.short	0x00ff


	//----- nvinfo : EIATTR_MERCURY_ISA_VERSION
	.align		4
        /*0080*/ 	.byte	0x03, 0x5f
        /*0082*/ 	.short	0x0101


	//----- nvinfo : EIATTR_VRC_CTA_INIT_COUNT
	.align		4
        /*0084*/ 	.byte	0x02, 0x4a
	.zero		1
	.zero		1


	//----- nvinfo : EIATTR_EXIT_INSTR_OFFSETS
	.align		4
        /*0088*/ 	.byte	0x04, 0x1c
        /*008a*/ 	.short	(.L_25 - .L_24)


	//   ....[0]....
.L_24:
        /*008c*/ 	.word	0x00000240


	//   ....[1]....
        /*0090*/ 	.word	0x00000fb0


	//----- nvinfo : EIATTR_CRS_STACK_SIZE
	.align		4
.L_25:
        /*0094*/ 	.byte	0x04, 0x1e
        /*0096*/ 	.short	(.L_27 - .L_26)
.L_26:
        /*0098*/ 	.word	0x00000000


	//----- nvinfo : EIATTR_CBANK_PARAM_SIZE
	.align		4
.L_27:
        /*009c*/ 	.byte	0x03, 0x19
        /*009e*/ 	.short	0x0028


	//----- nvinfo : EIATTR_PARAM_CBANK
	.align		4
        /*00a0*/ 	.byte	0x04, 0x0a
        /*00a2*/ 	.short	(.L_29 - .L_28)
	.align		4
.L_28:
        /*00a4*/ 	.word	index@(.nv.constant0._Z34image_catmullrom_resize_f32_kernelPKfiiiPfii)
        /*00a8*/ 	.short	0x0380
        /*00aa*/ 	.short	0x0028


	//----- nvinfo : EIATTR_SW_WAR
	.align		4
.L_29:
        /*00ac*/ 	.byte	0x04, 0x36
        /*00ae*/ 	.short	(.L_31 - .L_30)
.L_30:
        /*00b0*/ 	.word	0x00000008
.L_31:


//--------------------- .nv.callgraph             --------------------------
	.section	.nv.callgraph,"",@"SHT_CUDA_CALLGRAPH"
	.align	4
	.sectionentsize	8
	.align		4
        /*0000*/ 	.word	0x00000000
	.align		4
        /*0004*/ 	.word	0xffffffff
	.align		4
        /*0008*/ 	.word	0x00000000
	.align		4
        /*000c*/ 	.word	0xfffffffe
	.align		4
        /*0010*/ 	.word	0x00000000
	.align		4
        /*0014*/ 	.word	0xfffffffd
	.align		4
        /*0018*/ 	.word	0x00000000
	.align		4
        /*001c*/ 	.word	0xfffffffc


//--------------------- .text._Z34image_catmullrom_resize_f32_kernelPKfiiiPfii --------------------------
	.section	.text._Z34image_catmullrom_resize_f32_kernelPKfiiiPfii,"ax",@progbits
	.align	128
        .global         _Z34image_catmullrom_resize_f32_kernelPKfiiiPfii
        .type           _Z34image_catmullrom_resize_f32_kernelPKfiiiPfii,@function
        .size           _Z34image_catmullrom_resize_f32_kernelPKfiiiPfii,(.L_x_16 - _Z34image_catmullrom_resize_f32_kernelPKfiiiPfii)
        .other          _Z34image_catmullrom_resize_f32_kernelPKfiiiPfii,@"STO_CUDA_ENTRY STV_DEFAULT"
_Z34image_catmullrom_resize_f32_kernelPKfiiiPfii:
.text._Z34image_catmullrom_resize_f32_kernelPKfiiiPfii:
[----:B------:R-:W-:Y:S08]  /*0000*/  LDC R1, c[0x0][0x37c] ;  /* 0x0000df00ff017b82 */ /* 0x000ff00000000800 */
[----:B------:R-:W0:Y:S01]  /*0010*/  LDC.64 R6, c[0x0][0x3a0] ;  /* 0x0000e800ff067b82 */ /* 0x000e220000000a00 */
[----:B------:R-:W1:Y:S07]  /*0020*/  S2R R3, SR_TID.X ;  /* 0x0000000000037919 */ /* 0x000e6e0000002100 */
[----:B------:R-:W1:Y:S08]  /*0030*/  S2UR UR4, SR_CTAID.X ;  /* 0x00000000000479c3 */ /* 0x000e700000002500 */
[----:B------:R-:W1:Y:S01]  /*0040*/  LDC R8, c[0x0][0x360] ;  /* 0x0000d800ff087b82 */ /* 0x000e620000000800 */
[----:B0-----:R-:W-:-:S05]  /*0050*/  IMAD R2, R7, R6, RZ ;  /* 0x0000000607027224 */ /* 0x001fca00078e02ff */
[----:B------:R-:W-:-:S04]  /*0060*/  IABS R9, R2 ;  /* 0x0000000200097213 */ /* 0x000fc80000000000 */
[----:B------:R-:W0:Y:S01]  /*0070*/  I2F.RP R0, R9 ;  /* 0x0000000900007306 */ /* 0x000e220000209400 */
[----:B-1----:R-:W-:Y:S01]  /*0080*/  IMAD R3, R8, UR4, R3 ;  /* 0x0000000408037c24 */ /* 0x002fe2000f8e0203 */
[----:B------:R-:W1:Y:S06]  /*0090*/  LDCU UR4, c[0x0][0x390] ;  /* 0x00007200ff0477ac */ /* 0x000e6c0008000800 */
[----:B0-----:R-:W0:Y:S02]  /*00a0*/  MUFU.RCP R0, R0 ;  /* 0x0000000000007308 */ /* 0x001e240000001000 */
[----:B0-----:R-:W-:-:S02]  /*00b0*/  IADD3 R4, PT, PT, R0, 0xffffffe, RZ ;  /* 0x0ffffffe00047810 */ /* 0x001fc40007ffe0ff */
[----:B------:R-:W-:-:S04]  /*00c0*/  IABS R0, R3 ;  /* 0x0000000300007213 */ /* 0x000fc80000000000 */
[----:B------:R0:W2:Y:S02]  /*00d0*/  F2I.FTZ.U32.TRUNC.NTZ R5, R4 ;  /* 0x0000000400057305 */ /* 0x0000a4000021f000 */
[----:B0-----:R-:W-:Y:S01]  /*00e0*/  IMAD.MOV.U32 R4, RZ, RZ, RZ ;  /* 0x000000ffff047224 */ /* 0x001fe200078e00ff */
[----:B--2---:R-:W-:-:S04]  /*00f0*/  IADD3 R10, PT, PT, RZ, -R5, RZ ;  /* 0x80000005ff0a7210 */ /* 0x004fc80007ffe0ff */
[----:B------:R-:W-:-:S05]  /*0100*/  MOV R8, R10 ;  /* 0x0000000a00087202 */ /* 0x000fca0000000f00 */
[----:B------:R-:W-:Y:S01]  /*0110*/  IMAD R11, R8, R9, RZ ;  /* 0x00000009080b7224 */ /* 0x000fe200078e02ff */
[----:B------:R-:W-:-:S03]  /*0120*/  IABS R8, R2 ;  /* 0x0000000200087213 */ /* 0x000fc60000000000 */
[----:B------:R-:W-:Y:S01]  /*0130*/  IMAD.HI.U32 R5, R5, R11, R4 ;  /* 0x0000000b05057227 */ /* 0x000fe200078e0004 */
[----:B------:R-:W-:-:S05]  /*0140*/  IADD3 R4, PT, PT, RZ, -R8, RZ ;  /* 0x80000008ff047210 */ /* 0x000fca0007ffe0ff */
[----:B------:R-:W-:-:S04]  /*0150*/  IMAD.HI.U32 R5, R5, R0, RZ ;  /* 0x0000000005057227 */ /* 0x000fc800078e00ff */
[----:B------:R-:W-:-:S05]  /*0160*/  IMAD R4, R5, R4, R0 ;  /* 0x0000000405047224 */ /* 0x000fca00078e0200 */
[----:B------:R-:W-:-:S13]  /*0170*/  ISETP.GT.U32.AND P2, PT, R9, R4, PT ;  /* 0x000000040900720c */ /* 0x000fda0003f44070 */
[-C--:B------:R-:W-:Y:S02]  /*0180*/  @!P2 IADD3 R4, PT, PT, R4, -R9.reuse, RZ ;  /* 0x800000090404a210 */ /* 0x080fe40007ffe0ff */
[----:B------:R-:W-:Y:S02]  /*0190*/  @!P2 IADD3 R5, PT, PT, R5, 0x1, RZ ;  /* 0x000000010505a810 */ /* 0x000fe40007ffe0ff */
[----:B------:R-:W-:Y:S02]  /*01a0*/  ISETP.GE.U32.AND P0, PT, R4, R9, PT ;  /* 0x000000090400720c */ /* 0x000fe40003f06070 */
[----:B------:R-:W-:Y:S02]  /*01b0*/  LOP3.LUT R4, R3, R2, RZ, 0x3c, !PT ;  /* 0x0000000203047212 */ /* 0x000fe400078e3cff */
[----:B------:R-:W-:Y:S02]  /*01c0*/  ISETP.NE.AND P2, PT, R2, RZ, PT ;  /* 0x000000ff0200720c */ /* 0x000fe40003f45270 */
[----:B------:R-:W-:-:S07]  /*01d0*/  ISETP.GE.AND P1, PT, R4, RZ, PT ;  /* 0x000000ff0400720c */ /* 0x000fce0003f26270 */
[----:B------:R-:W-:-:S06]  /*01e0*/  @P0 VIADD R5, R5, 0x1 ;  /* 0x0000000105050836 */ /* 0x000fcc0000000000 */
[----:B------:R-:W-:Y:S02]  /*01f0*/  @!P1 IADD3 R5, PT, PT, -R5, RZ, RZ ;  /* 0x000000ff05059210 */ /* 0x000fe40007ffe1ff */
[----:B------:R-:W-:Y:S02]  /*0200*/  @!P2 LOP3.LUT R5, RZ, R2, RZ, 0x33, !PT ;  /* 0x00000002ff05a212 */ /* 0x000fe400078e33ff */
[----:B------:R-:W-:Y:S02]  /*0210*/  LOP3.LUT R2, R7, R6, RZ, 0xfc, !PT ;  /* 0x0000000607027212 */ /* 0x000fe400078efcff */
[----:B-1----:R-:W-:-:S04]  /*0220*/  ISETP.GE.AND P0, PT, R5, UR4, PT ;  /* 0x0000000405007c0c */ /* 0x002fc8000bf06270 */
[----:B------:R-:W-:-:S13]  /*0230*/  ISETP.LT.OR P0, PT, R2, RZ, P0 ;  /* 0x000000ff0200720c */ /* 0x000fda0000701670 */
[----:B------:R-:W-:Y:S05]  /*0240*/  @P0 EXIT ;  /* 0x000000000000094d */ /* 0x000fea0003800000 */
[----:B------:R-:W-:Y:S01]  /*0250*/  IABS R11, R6 ;  /* 0x00000006000b7213 */ /* 0x000fe20000000000 */
[----:B------:R-:W-:Y:S03]  /*0260*/  BSSY.RECONVERGENT B0, `(.L_x_0) ;  /* 0x000003d000007945 */ /* 0x000fe60003800200 */
[----:B------:R-:W0:Y:S08]  /*0270*/  I2F.RP R4, R11 ;  /* 0x0000000b00047306 */ /* 0x000e300000209400 */
[----:B0-----:R-:W0:Y:S02]  /*0280*/  MUFU.RCP R4, R4 ;  /* 0x0000000400047308 */ /* 0x001e240000001000 */
[----:B0-----:R-:W-:-:S06]  /*0290*/  IADD3 R8, PT, PT, R4, 0xffffffe, RZ ;  /* 0x0ffffffe04087810 */ /* 0x001fcc0007ffe0ff */
[----:B------:R0:W1:Y:S02]  /*02a0*/  F2I.FTZ.U32.TRUNC.NTZ R9, R8 ;  /* 0x0000000800097305 */ /* 0x000064000021f000 */
[----:B0-----:R-:W-:Y:S01]  /*02b0*/  IMAD.MOV.U32 R8, RZ, RZ, RZ ;  /* 0x000000ffff087224 */ /* 0x001fe200078e00ff */
[----:B-1----:R-:W-:-:S05]  /*02c0*/  IADD3 R2, PT, PT, RZ, -R9, RZ ;  /* 0x80000009ff027210 */ /* 0x002fca0007ffe0ff */
[----:B------:R-:W-:Y:S01]  /*02d0*/  IMAD R13, R2, R11, RZ ;  /* 0x0000000b020d7224 */ /* 0x000fe200078e02ff */
[----:B------:R-:W-:-:S03]  /*02e0*/  IABS R2, R7 ;  /* 0x0000000700027213 */ /* 0x000fc60000000000 */
[----:B------:R-:W-:Y:S01]  /*02f0*/  IMAD.HI.U32 R9, R9, R13, R8 ;  /* 0x0000000d09097227 */ /* 0x000fe200078e0008 */
[----:B------:R-:W0:Y:S05]  /*0300*/  I2F.RP R10, R2 ;  /* 0x00000002000a7306 */ /* 0x000e2a0000209400 */
[----:B------:R-:W-:-:S05]  /*0310*/  IMAD.HI.U32 R4, R9, R0, RZ ;  /* 0x0000000009047227 */ /* 0x000fca00078e00ff */
[----:B------:R-:W-:-:S05]  /*0320*/  IADD3 R9, PT, PT, -R4, RZ, RZ ;  /* 0x000000ff04097210 */ /* 0x000fca0007ffe1ff */
[C---:B------:R-:W-:Y:S01]  /*0330*/  IMAD R0, R11.reuse, R9, R0 ;  /* 0x000000090b007224 */ /* 0x040fe200078e0200 */
[----:B0-----:R-:W0:Y:S04]  /*0340*/  MUFU.RCP R10, R10 ;  /* 0x0000000a000a7308 */ /* 0x001e280000001000 */
[----:B------:R-:W-:-:S13]  /*0350*/  ISETP.GT.U32.AND P2, PT, R11, R0, PT ;  /* 0x000000000b00720c */ /* 0x000fda0003f44070 */
[-C--:B------:R-:W-:Y:S01]  /*0360*/  @!P2 IADD3 R0, PT, PT, R0, -R11.reuse, RZ ;  /* 0x8000000b0000a210 */ /* 0x080fe20007ffe0ff */
[----:B------:R-:W-:Y:S01]  /*0370*/  @!P2 VIADD R4, R4, 0x1 ;  /* 0x000000010404a836 */ /* 0x000fe20000000000 */
[----:B0-----:R-:W-:Y:S02]  /*0380*/  IADD3 R8, PT, PT, R10, 0xffffffe, RZ ;  /* 0x0ffffffe0a087810 */ /* 0x001fe40007ffe0ff */
[----:B------:R-:W-:Y:S02]  /*0390*/  ISETP.GE.U32.AND P0, PT, R0, R11, PT ;  /* 0x0000000b0000720c */ /* 0x000fe40003f06070 */
[----:B------:R-:W-:Y:S01]  /*03a0*/  LOP3.LUT R0, R3, R6, RZ, 0x3c, !PT ;  /* 0x0000000603007212 */ /* 0x000fe200078e3cff */
[----:B------:R0:W1:Y:S01]  /*03b0*/  F2I.FTZ.U32.TRUNC.NTZ R9, R8 ;  /* 0x0000000800097305 */ /* 0x000062000021f000 */
[----:B------:R-:W-:Y:S02]  /*03c0*/  ISETP.NE.AND P2, PT, R6, RZ, PT ;  /* 0x000000ff0600720c */ /* 0x000fe40003f45270 */
[----:B------:R-:W-:Y:S01]  /*03d0*/  ISETP.GE.AND P1, PT, R0, RZ, PT ;  /* 0x000000ff0000720c */ /* 0x000fe20003f26270 */
[----:B0-----:R-:W-:-:S06]  /*03e0*/  IMAD.MOV.U32 R8, RZ, RZ, RZ ;  /* 0x000000ffff087224 */ /* 0x001fcc00078e00ff */
[----:B------:R-:W-:Y:S02]  /*03f0*/  @P0 IADD3 R4, PT, PT, R4, 0x1, RZ ;  /* 0x0000000104040810 */ /* 0x000fe40007ffe0ff */
[----:B-1----:R-:W-:-:S04]  /*0400*/  IADD3 R11, PT, PT, RZ, -R9, RZ ;  /* 0x80000009ff0b7210 */ /* 0x002fc80007ffe0ff */
[----:B------:R-:W-:Y:S02]  /*0410*/  @!P1 IADD3 R4, PT, PT, -R4, RZ, RZ ;  /* 0x000000ff04049210 */ /* 0x000fe40007ffe1ff */
[----:B------:R-:W-:Y:S01]  /*0420*/  @!P2 LOP3.LUT R4, RZ, R6, RZ, 0x33, !PT ;  /* 0x00000006ff04a212 */ /* 0x000fe200078e33ff */
[----:B------:R-:W-:Y:S01]  /*0430*/  IMAD R11, R11, R2, RZ ;  /* 0x000000020b0b7224 */ /* 0x000fe200078e02ff */
[----:B------:R-:W-:Y:S02]  /*0440*/  ISETP.NE.AND P1, PT, R7, RZ, PT ;  /* 0x000000ff0700720c */ /* 0x000fe40003f25270 */
[----:B------:R-:W-:Y:S01]  /*0450*/  IABS R0, R4 ;  /* 0x0000000400007213 */ /* 0x000fe20000000000 */
[----:B------:R-:W-:-:S03]  /*0460*/  IMAD.HI.U32 R8, R9, R11, R8 ;  /* 0x0000000b09087227 */ /* 0x000fc600078e0008 */
[----:B------:R-:W-:Y:S01]  /*0470*/  MOV R9, R0 ;  /* 0x0000000000097202 */ /* 0x000fe20000000f00 */
[----:B------:R-:W-:-:S04]  /*0480*/  IMAD.MOV R0, RZ, RZ, -R4 ;  /* 0x000000ffff007224 */ /* 0x000fc800078e0a04 */
[----:B------:R-:W-:-:S04]  /*0490*/  IMAD.HI.U32 R8, R8, R9, RZ ;  /* 0x0000000908087227 */ /* 0x000fc800078e00ff */
[----:B------:R-:W-:Y:S01]  /*04a0*/  IMAD R0, R6, R0, R3 ;  /* 0x0000000006007224 */ /* 0x000fe200078e0203 */
[----:B------:R-:W-:-:S04]  /*04b0*/  IADD3 R8, PT, PT, -R8, RZ, RZ ;  /* 0x000000ff08087210 */ /* 0x000fc80007ffe1ff */
[----:B------:R-:W-:Y:S01]  /*04c0*/  I2FP.F32.S32 R3, R0 ;  /* 0x0000000000037245 */ /* 0x000fe20000201400 */
[----:B------:R-:W-:Y:S01]  /*04d0*/  IMAD R9, R2, R8, R9 ;  /* 0x0000000802097224 */ /* 0x000fe200078e0209 */
[----:B------:R-:W-:-:S04]  /*04e0*/  I2FP.F32.S32 R8, R6 ;  /* 0x0000000600087245 */ /* 0x000fc80000201400 */
[----:B------:R-:W-:Y:S01]  /*04f0*/  ISETP.GT.U32.AND P0, PT, R2, R9, PT ;  /* 0x000000090200720c */ /* 0x000fe20003f04070 */
[----:B------:R-:W0:-:S12]  /*0500*/  MUFU.RCP R11, R8 ;  /* 0x00000008000b7308 */ /* 0x000e180000001000 */
[----:B------:R-:W-:Y:S02]  /*0510*/  @!P0 IADD3 R9, PT, PT, R9, -R2, RZ ;  /* 0x8000000209098210 */ /* 0x000fe40007ffe0ff */
[----:B------:R-:W-:Y:S02]  /*0520*/  ISETP.GE.AND P0, PT, R4, RZ, PT ;  /* 0x000000ff0400720c */ /* 0x000fe40003f06270 */
[----:B------:R-:W-:Y:S01]  /*0530*/  ISETP.GT.U32.AND P2, PT, R2, R9, PT ;  /* 0x000000090200720c */ /* 0x000fe20003f44070 */
[----:B0-----:R-:W-:-:S04]  /*0540*/  FFMA R10, -R8, R11, 1 ;  /* 0x3f800000080a7423 */ /* 0x001fc8000000010b */
[----:B------:R-:W-:-:S04]  /*0550*/  FFMA R10, R11, R10, R11 ;  /* 0x0000000a0b0a7223 */ /* 0x000fc8000000000b */
[----:B------:R-:W-:-:S04]  /*0560*/  FFMA R19, R3, R10, RZ ;  /* 0x0000000a03137223 */ /* 0x000fc800000000ff */
[----:B------:R-:W-:Y:S01]  /*0570*/  @!P2 IADD3 R9, PT, PT, R9, -R2, RZ ;  /* 0x800000020909a210 */ /* 0x000fe20007ffe0ff */
[----:B------:R-:W0:Y:S01]  /*0580*/  FCHK P2, R3, R8 ;  /* 0x0000000803007302 */ /* 0x000e220000040000 */
[----:B------:R-:W-:Y:S02]  /*0590*/  FFMA R4, -R8, R19, R3 ;  /* 0x0000001308047223 */ /* 0x000fe40000000103 */
[----:B------:R-:W-:Y:S02]  /*05a0*/  MOV R2, R9 ;  /* 0x0000000900027202 */ /* 0x000fe40000000f00 */
[----:B------:R-:W-:Y:S02]  /*05b0*/  FFMA R19, R10, R4, R19 ;  /* 0x000000040a137223 */ /* 0x000fe40000000013 */
[----:B------:R-:W-:Y:S02]  /*05c0*/  @!P0 IADD3 R2, PT, PT, -R2, RZ, RZ ;  /* 0x000000ff02028210 */ /* 0x000fe40007ffe1ff */
[----:B------:R-:W-:Y:S01]  /*05d0*/  @!P1 LOP3.LUT R2, RZ, R7, RZ, 0x33, !PT ;  /* 0x00000007ff029212 */ /* 0x000fe200078e33ff */
[----:B0-----:R-:W-:Y:S06]  /*05e0*/  @!P2 BRA `(.L_x_1) ;  /* 0x000000000010a947 */ /* 0x001fec0003800000 */
[----:B------:R-:W-:Y:S01]  /*05f0*/  IMAD.MOV.U32 R4, RZ, RZ, R8 ;  /* 0x000000ffff047224 */ /* 0x000fe200078e0008 */
[----:B------:R-:W-:-:S07]  /*0600*/  MOV R8, 0x620 ;  /* 0x0000062000087802 */ /* 0x000fce0000000f00 */
[----:B------:R-:W-:Y:S05]  /*0610*/  CALL.REL.NOINC `($__internal_0_$__cuda_sm3x_div_rn_noftz_f32_slowpath) ;  /* 0x0000000800687944 */ /* 0x000fea0003c00000 */
[----:B------:R-:W-:-:S07]  /*0620*/  MOV R19, R3 ;  /* 0x0000000300137202 */ /* 0x000fce0000000f00 */
.L_x_1:
[----:B------:R-:W-:Y:S05]  /*0630*/  BSYNC.RECONVERGENT B0 ;  /* 0x0000000000007941 */ /* 0x000fea0003800200 */
.L_x_0:
[----:B------:R-:W0:Y:S01]  /*0640*/  LDCU UR4, c[0x0][0x3a4] ;  /* 0x00007480ff0477ac */ /* 0x000e220008000800 */
[----:B------:R-:W-:Y:S01]  /*0650*/  I2FP.F32.S32 R3, R2 ;  /* 0x0000000200037245 */ /* 0x000fe20000201400 */
[----:B------:R-:W-:Y:S01]  /*0660*/  BSSY.RECONVERGENT B0, `(.L_x_2) ;  /* 0x0000010000007945 */ /* 0x000fe20003800200 */
[----:B------:R-:W1:Y:S01]  /*0670*/  LDCU UR6, c[0x0][0x388] ;  /* 0x00007100ff0677ac */ /* 0x000e620008000800 */
[----:B0-----:R-:W-:Y:S01]  /*0680*/  I2FP.F32.S32 R4, UR4 ;  /* 0x0000000400047c45 */ /* 0x001fe20008201400 */
[----:B------:R-:W0:Y:S03]  /*0690*/  LDCU.64 UR4, c[0x0][0x358] ;  /* 0x00006b00ff0477ac */ /* 0x000e260008000a00 */
[----:B------:R-:W2:Y:S08]  /*06a0*/  MUFU.RCP R7, R4 ;  /* 0x0000000400077308 */ /* 0x000eb00000001000 */
[----:B------:R-:W3:Y:S01]  /*06b0*/  FCHK P0, R3, R4 ;  /* 0x0000000403007302 */ /* 0x000ee20000000000 */
[----:B--2---:R-:W-:-:S04]  /*06c0*/  FFMA R6, -R4, R7, 1 ;  /* 0x3f80000004067423 */ /* 0x004fc80000000107 */
[----:B------:R-:W-:-:S04]  /*06d0*/  FFMA R6, R7, R6, R7 ;  /* 0x0000000607067223 */ /* 0x000fc80000000007 */
[----:B------:R-:W-:-:S04]  /*06e0*/  FFMA R7, R3, R6, RZ ;  /* 0x0000000603077223 */ /* 0x000fc800000000ff */
[----:B------:R-:W-:-:S04]  /*06f0*/  FFMA R8, -R4, R7, R3 ;  /* 0x0000000704087223 */ /* 0x000fc80000000103 */
[----:B------:R-:W-:Y:S01]  /*0700*/  FFMA R7, R6, R8, R7 ;  /* 0x0000000806077223 */ /* 0x000fe20000000007 */
[----:B-1----:R-:W-:Y:S01]  /*0710*/  I2FP.F32.S32 R6, UR6 ;  /* 0x0000000600067c45 */ /* 0x002fe20008201400 */
[----:B0--3--:R-:W-:Y:S06]  /*0720*/  @!P0 BRA `(.L_x_3) ;  /* 0x00000000000c8947 */ /* 0x009fec0003800000 */
[----:B------:R-:W-:-:S07]  /*0730*/  MOV R8, 0x750 ;  /* 0x0000075000087802 */ /* 0x000fce0000000f00 */
[----:B------:R-:W-:Y:S05]  /*0740*/  CALL.REL.NOINC `($__internal_0_$__cuda_sm3x_div_rn_noftz_f32_slowpath) ;  /* 0x00000008001c7944 */ /* 0x000fea0003c00000 */
[----:B------:R-:W-:-:S07]  /*0750*/  MOV R7, R3 ;  /* 0x0000000300077202 */ /* 0x000fce0000000f00 */
.L_x_3:
[----:B------:R-:W-:Y:S05]  /*0760*/  BSYNC.RECONVERGENT B0 ;  /* 0x0000000000007941 */ /* 0x000fea0003800200 */
.L_x_2:
[----:B------:R-:W0:Y:S01]  /*0770*/  LDC.64 R8, c[0x0][0x388] ;  /* 0x0000e200ff087b82 */ /* 0x000e220000000a00 */
[----:B------:R-:W-:Y:S01]  /*0780*/  FFMA R19, R6, R19, -0.5 ;  /* 0xbf00000006137423 */ /* 0x000fe20000000013 */
[----:B------:R-:W1:Y:S03]  /*0790*/  LDCU.64 UR6, c[0x0][0x3a0] ;  /* 0x00007400ff0677ac */ /* 0x000e660008000a00 */
[----:B------:R-:W2:Y:S03]  /*07a0*/  F2I.FLOOR.NTZ R10, R19 ;  /* 0x00000013000a7305 */ /* 0x000ea60000207100 */
[----:B------:R-:W3:Y:S01]  /*07b0*/  LDC.64 R14, c[0x0][0x380] ;  /* 0x0000e000ff0e7b82 */ /* 0x000ee20000000a00 */
[----:B--2---:R-:W-:Y:S02]  /*07c0*/  VIMNMX R16, PT, PT, RZ, R10, !PT ;  /* 0x0000000aff107248 */ /* 0x004fe40007fe0100 */
[----:B------:R-:W-:-:S02]  /*07d0*/  VIMNMX R12, PT, PT, R10, 0x1, !PT ;  /* 0x000000010a0c7848 */ /* 0x000fc40007fe0100 */
[-C--:B0-----:R-:W-:Y:S01]  /*07e0*/  I2FP.F32.S32 R4, R9.reuse ;  /* 0x0000000900047245 */ /* 0x081fe20000201400 */
[----:B------:R-:W-:Y:S01]  /*07f0*/  VIADD R6, R9, 0xffffffff ;  /* 0xffffffff09067836 */ /* 0x000fe20000000000 */
[C---:B------:R-:W-:Y:S01]  /*0800*/  IADD3 R13, PT, PT, R8.reuse, -0x1, RZ ;  /* 0xffffffff080d7810 */ /* 0x040fe20007ffe0ff */
[----:B------:R-:W-:Y:S01]  /*0810*/  IMAD R28, R8, R9, RZ ;  /* 0x00000009081c7224 */ /* 0x000fe200078e02ff */
[----:B------:R-:W-:Y:S01]  /*0820*/  VIMNMX R20, PT, PT, R10, -0x1, !PT ;  /* 0xffffffff0a147848 */ /* 0x000fe20007fe0100 */
[----:B------:R-:W-:Y:S01]  /*0830*/  FFMA R3, R4, R7, -0.5 ;  /* 0xbf00000004037423 */ /* 0x000fe20000000007 */
[----:B------:R-:W-:Y:S02]  /*0840*/  VIMNMX R16, PT, PT, R13, R16, PT ;  /* 0x000000100d107248 */ /* 0x000fe40003fe0100 */
[--C-:B------:R-:W-:Y:S01]  /*0850*/  VIADDMNMX R11, R12, 0xffffffff, R13.reuse, PT ;  /* 0xffffffff0c0b7846 */ /* 0x100fe2000380010d */
[----:B------:R-:W0:Y:S01]  /*0860*/  F2I.FLOOR.NTZ R4, R3 ;  /* 0x0000000300047305 */ /* 0x000e220000207100 */
[----:B------:R-:W-:-:S03]  /*0870*/  VIADDMNMX R20, R20, 0x1, R13, PT ;  /* 0x0000000114147846 */ /* 0x000fc6000380010d */
[CC--:B------:R-:W-:Y:S02]  /*0880*/  IMAD R11, R5.reuse, R28.reuse, R11 ;  /* 0x0000001c050b7224 */ /* 0x0c0fe400078e020b */
[----:B------:R-:W-:Y:S01]  /*0890*/  IMAD R25, R5, R28, R20 ;  /* 0x0000001c05197224 */ /* 0x000fe200078e0214 */
[----:B0-----:R-:W-:-:S04]  /*08a0*/  VIMNMX R7, PT, PT, R4, 0x1, !PT ;  /* 0x0000000104077848 */ /* 0x001fc80007fe0100 */
[----:B------:R-:W-:Y:S01]  /*08b0*/  VIADDMNMX R18, R7, 0xffffffff, R6, PT ;  /* 0xffffffff07127846 */ /* 0x000fe20003800106 */
[----:B------:R-:W-:-:S04]  /*08c0*/  IMAD R7, R5, R28, R16 ;  /* 0x0000001c05077224 */ /* 0x000fc800078e0210 */
[CC--:B------:R-:W-:Y:S02]  /*08d0*/  IMAD R21, R18.reuse, R8.reuse, R7 ;  /* 0x0000000812157224 */ /* 0x0c0fe400078e0207 */
[----:B------:R-:W-:Y:S02]  /*08e0*/  IMAD R17, R18, R8, R11 ;  /* 0x0000000812117224 */ /* 0x000fe400078e020b */
[----:B---3--:R-:W-:-:S04]  /*08f0*/  IMAD.WIDE R20, R21, 0x4, R14 ;  /* 0x0000000415147825 */ /* 0x008fc800078e020e */
[----:B------:R-:W-:Y:S02]  /*0900*/  IMAD R23, R18, R8, R25 ;  /* 0x0000000812177224 */ /* 0x000fe400078e0219 */
[--C-:B------:R-:W-:Y:S01]  /*0910*/  IMAD.WIDE R16, R17, 0x4, R14.reuse ;  /* 0x0000000411107825 */ /* 0x100fe200078e020e */
[----:B------:R-:W2:Y:S03]  /*0920*/  LDG.E R21, desc[UR4][R20.64] ;  /* 0x0000000414157981 */ /* 0x000ea6000c1e1900 */
[----:B------:R-:W-:Y:S02]  /*0930*/  IMAD.WIDE R22, R23, 0x4, R14 ;  /* 0x0000000417167825 */ /* 0x000fe400078e020e */
[----:B------:R0:W3:Y:S04]  /*0940*/  LDG.E R16, desc[UR4][R16.64] ;  /* 0x0000000410107981 */ /* 0x0000e8000c1e1900 */
[----:B------:R4:W5:Y:S01]  /*0950*/  LDG.E R23, desc[UR4][R22.64] ;  /* 0x0000000416177981 */ /* 0x000962000c1e1900 */
[----:B------:R-:W1:Y:S01]  /*0960*/  FRND.FLOOR R12, R19 ;  /* 0x00000013000c7307 */ /* 0x000e620000205000 */
[----:B------:R-:W-:-:S02]  /*0970*/  VIMNMX R24, PT, PT, R10, -0x2, !PT ;  /* 0xfffffffe0a187848 */ /* 0x000fc40007fe0100 */
[----:B------:R-:W-:Y:S02]  /*0980*/  MOV R10, 0x3f000000 ;  /* 0x3f000000000a7802 */ /* 0x000fe40000000f00 */
[----:B------:R-:W-:Y:S02]  /*0990*/  VIADDMNMX R29, R24, 0x2, R13, PT ;  /* 0x00000002181d7846 */ /* 0x000fe4000380010d */
[----:B0-----:R-:W-:Y:S01]  /*09a0*/  VIMNMX R17, PT, PT, RZ, R4, !PT ;  /* 0x00000004ff117248 */ /* 0x001fe20007fe0100 */
[----:B-1----:R-:W-:Y:S01]  /*09b0*/  FADD R27, R19, -R12 ;  /* 0x8000000c131b7221 */ /* 0x002fe20000000000 */
[----:B------:R-:W-:-:S03]  /*09c0*/  HFMA2 R12, -RZ, RZ, 1.9375, 0 ;  /* 0x3fc00000ff0c7431 */ /* 0x000fc600000001ff */
[C---:B------:R-:W-:Y:S01]  /*09d0*/  FMUL R9, R27.reuse, R27 ;  /* 0x0000001b1b097220 */ /* 0x040fe20000400000 */
[CC--:B------:R-:W-:Y:S01]  /*09e0*/  FFMA R20, R27.reuse, -R10.reuse, 1 ;  /* 0x3f8000001b147423 */ /* 0x0c0fe2000000080a */
[----:B------:R-:W-:-:S03]  /*09f0*/  FFMA R26, R27, R10, -0.5 ;  /* 0xbf0000001b1a7423 */ /* 0x000fc6000000000a */
[C---:B------:R-:W-:Y:S01]  /*0a00*/  FFMA R20, R27.reuse, R20, -0.5 ;  /* 0xbf0000001b147423 */ /* 0x040fe20000000014 */
[CC--:B------:R-:W-:Y:S01]  /*0a10*/  FFMA R24, R27.reuse, R12.reuse, -2.5 ;  /* 0xc02000001b187423 */ /* 0x0c0fe2000000000c */
[C---:B----4-:R-:W-:Y:S02]  /*0a20*/  FFMA R22, R27.reuse, -R12, 2 ;  /* 0x400000001b167423 */ /* 0x050fe4000000080c */
[----:B------:R-:W-:Y:S01]  /*0a30*/  FMUL R13, R27, R20 ;  /* 0x000000141b0d7220 */ /* 0x000fe20000400000 */
[C---:B------:R-:W-:Y:S01]  /*0a40*/  FFMA R24, R9.reuse, R24, 1 ;  /* 0x3f80000009187423 */ /* 0x040fe20000000018 */
[----:B------:R-:W-:Y:S01]  /*0a50*/  FMUL R9, R9, R26 ;  /* 0x0000001a09097220 */ /* 0x000fe20000400000 */
[----:B------:R-:W-:Y:S01]  /*0a60*/  FFMA R26, R27, R22, 0.5 ;  /* 0x3f0000001b1a7423 */ /* 0x000fe20000000016 */
[----:B------:R-:W-:-:S03]  /*0a70*/  VIMNMX R22, PT, PT, R6, R17, PT ;  /* 0x0000001106167248 */ /* 0x000fc60003fe0100 */
[----:B------:R-:W-:Y:S01]  /*0a80*/  FMUL R26, R27, R26 ;  /* 0x0000001a1b1a7220 */ /* 0x000fe20000400000 */
[----:B------:R-:W-:Y:S02]  /*0a90*/  IMAD R27, R5, R28, R29 ;  /* 0x0000001c051b7224 */ /* 0x000fe400078e021d */
[CC--:B------:R-:W-:Y:S02]  /*0aa0*/  IMAD R17, R22.reuse, R8.reuse, R7 ;  /* 0x0000000816117224 */ /* 0x0c0fe400078e0207 */
[----:B------:R-:W-:Y:S02]  /*0ab0*/  IMAD R19, R22, R8, R11 ;  /* 0x0000000816137224 */ /* 0x000fe400078e020b */
[----:B--2---:R-:W-:-:S04]  /*0ac0*/  FMUL R21, R21, R24 ;  /* 0x0000001815157220 */ /* 0x004fc80000400000 */
[----:B---3--:R-:W-:-:S04]  /*0ad0*/  FFMA R16, R16, R13, R21 ;  /* 0x0000000d10107223 */ /* 0x008fc80000000015 */
[----:B-----5:R-:W-:Y:S01]  /*0ae0*/  FFMA R28, R23, R26, R16 ;  /* 0x0000001a171c7223 */ /* 0x020fe20000000010 */
[----:B------:R-:W-:-:S05]  /*0af0*/  IMAD.WIDE R16, R17, 0x4, R14 ;  /* 0x0000000411107825 */ /* 0x000fca00078e020e */
[----:B------:R0:W2:Y:S02]  /*0b00*/  LDG.E R29, desc[UR4][R16.64] ;  /* 0x00000004101d7981 */ /* 0x0000a4000c1e1900 */
[----:B0-----:R-:W-:-:S04]  /*0b10*/  IMAD.WIDE R16, R19, 0x4, R14 ;  /* 0x0000000413107825 */ /* 0x001fc800078e020e */
[-C--:B------:R-:W-:Y:S02]  /*0b20*/  IMAD R21, R22, R8.reuse, R25 ;  /* 0x0000000816157224 */ /* 0x080fe400078e0219 */
[----:B------:R0:W3:Y:S01]  /*0b30*/  LDG.E R16, desc[UR4][R16.64] ;  /* 0x0000000410107981 */ /* 0x0000e2000c1e1900 */
[----:B------:R-:W-:Y:S02]  /*0b40*/  IMAD R19, R18, R8, R27 ;  /* 0x0000000812137224 */ /* 0x000fe400078e021b */
[----:B------:R-:W-:-:S04]  /*0b50*/  IMAD.WIDE R20, R21, 0x4, R14 ;  /* 0x0000000415147825 */ /* 0x000fc800078e020e */
[----:B------:R-:W-:Y:S02]  /*0b60*/  IMAD.WIDE R18, R19, 0x4, R14 ;  /* 0x0000000413127825 */ /* 0x000fe400078e020e */
[----:B------:R-:W4:Y:S02]  /*0b70*/  LDG.E R21, desc[UR4][R20.64] ;  /* 0x0000000414157981 */ /* 0x000f24000c1e1900 */
[----:B------:R-:W-:Y:S02]  /*0b80*/  IMAD R23, R22, R8, R27 ;  /* 0x0000000816177224 */ /* 0x000fe400078e021b */
[----:B------:R-:W5:Y:S02]  /*0b90*/  LDG.E R19, desc[UR4][R18.64] ;  /* 0x0000000412137981 */ /* 0x000f64000c1e1900 */
[----:B------:R-:W-:-:S06]  /*0ba0*/  IMAD.WIDE R22, R23, 0x4, R14 ;  /* 0x0000000417167825 */ /* 0x000fcc00078e020e */
[----:B------:R1:W5:Y:S01]  /*0bb0*/  LDG.E R22, desc[UR4][R22.64] ;  /* 0x0000000416167981 */ /* 0x000362000c1e1900 */
[C---:B0-----:R-:W-:Y:S02]  /*0bc0*/  VIMNMX R17, PT, PT, R4.reuse, -0x1, !PT ;  /* 0xffffffff04117848 */ /* 0x041fe40007fe0100 */
[----:B-1----:R-:W-:Y:S02]  /*0bd0*/  VIMNMX R23, PT, PT, R4, -0x2, !PT ;  /* 0xfffffffe04177848 */ /* 0x002fe40007fe0100 */
[----:B------:R-:W-:-:S05]  /*0be0*/  VIADDMNMX R4, R17, 0x1, R6, PT ;  /* 0x0000000111047846 */ /* 0x000fca0003800106 */
[CC--:B------:R-:W-:Y:S01]  /*0bf0*/  IMAD R17, R4.reuse, R8.reuse, R7 ;  /* 0x0000000804117224 */ /* 0x0c0fe200078e0207 */
[----:B------:R-:W-:Y:S01]  /*0c00*/  VIADDMNMX R6, R23, 0x2, R6, PT ;  /* 0x0000000217067846 */ /* 0x000fe20003800106 */
[----:B------:R-:W-:-:S04]  /*0c10*/  IMAD R23, R4, R8, R27 ;  /* 0x0000000804177224 */ /* 0x000fc800078e021b */
[CC--:B------:R-:W-:Y:S02]  /*0c20*/  IMAD R7, R6.reuse, R8.reuse, R7 ;  /* 0x0000000806077224 */ /* 0x0c0fe400078e0207 */
[----:B------:R-:W-:Y:S02]  /*0c30*/  IMAD R27, R6, R8, R27 ;  /* 0x00000008061b7224 */ /* 0x000fe400078e021b */
[----:B--2---:R-:W-:-:S04]  /*0c40*/  FMUL R29, R24, R29 ;  /* 0x0000001d181d7220 */ /* 0x004fc80000400000 */
[----:B---3--:R-:W-:Y:S02]  /*0c50*/  FFMA R29, R13, R16, R29 ;  /* 0x000000100d1d7223 */ /* 0x008fe4000000001d */
[----:B------:R-:W0:Y:S02]  /*0c60*/  FRND.FLOOR R16, R3 ;  /* 0x0000000300107307 */ /* 0x000e240000205000 */
[----:B----4-:R-:W-:Y:S01]  /*0c70*/  FFMA R18, R26, R21, R29 ;  /* 0x000000151a127223 */ /* 0x010fe2000000001d */
[----:B------:R-:W-:Y:S02]  /*0c80*/  IMAD R21, R4, R8, R11 ;  /* 0x0000000804157224 */ /* 0x000fe400078e020b */
[----:B0-----:R-:W-:Y:S01]  /*0c90*/  FADD R29, R3, -R16 ;  /* 0x80000010031d7221 */ /* 0x001fe20000000000 */
[----:B------:R-:W-:-:S04]  /*0ca0*/  IMAD.WIDE R16, R17, 0x4, R14 ;  /* 0x0000000411107825 */ /* 0x000fc800078e020e */
[----:B-----5:R-:W-:Y:S01]  /*0cb0*/  FFMA R28, R19, R9, R28 ;  /* 0x00000009131c7223 */ /* 0x020fe2000000001c */
[----:B------:R-:W-:Y:S01]  /*0cc0*/  FFMA R19, R29, R12, -2.5 ;  /* 0xc02000001d137423 */ /* 0x000fe2000000000c */
[----:B------:R0:W2:Y:S01]  /*0cd0*/  LDG.E R3, desc[UR4][R16.64] ;  /* 0x0000000410037981 */ /* 0x0000a2000c1e1900 */
[----:B------:R-:W-:-:S04]  /*0ce0*/  IMAD.WIDE R20, R21, 0x4, R14 ;  /* 0x0000000415147825 */ /* 0x000fc800078e020e */
[----:B------:R-:W-:Y:S01]  /*0cf0*/  FFMA R18, R9, R22, R18 ;  /* 0x0000001609127223 */ /* 0x000fe20000000012 */
[-C--:B------:R-:W-:Y:S01]  /*0d00*/  IMAD R11, R6, R8.reuse, R11 ;  /* 0x00000008060b7224 */ /* 0x080fe200078e020b */
[----:B------:R1:W3:Y:S01]  /*0d10*/  LDG.E R20, desc[UR4][R20.64] ;  /* 0x0000000414147981 */ /* 0x0002e2000c1e1900 */
[-CC-:B0-----:R-:W-:Y:S02]  /*0d20*/  IMAD R17, R4, R8.reuse, R25.reuse ;  /* 0x0000000804117224 */ /* 0x181fe400078e0219 */
[----:B------:R-:W-:Y:S01]  /*0d30*/  FMUL R4, R29, R29 ;  /* 0x0000001d1d047220 */ /* 0x000fe20000400000 */
[----:B------:R-:W-:-:S03]  /*0d40*/  IMAD R25, R6, R8, R25 ;  /* 0x0000000806197224 */ /* 0x000fc600078e0219 */
[----:B------:R-:W-:Y:S01]  /*0d50*/  FFMA R19, R4, R19, 1 ;  /* 0x3f80000004137423 */ /* 0x000fe20000000013 */
[----:B------:R-:W-:-:S04]  /*0d60*/  IMAD.WIDE R6, R7, 0x4, R14 ;  /* 0x0000000407067825 */ /* 0x000fc800078e020e */
[----:B-1----:R-:W-:Y:S01]  /*0d70*/  FMUL R21, R18, R19 ;  /* 0x0000001312157220 */ /* 0x002fe20000400000 */
[----:B------:R-:W-:-:S04]  /*0d80*/  IMAD.WIDE R16, R17, 0x4, R14 ;  /* 0x0000000411107825 */ /* 0x000fc800078e020e */
[--C-:B------:R-:W-:Y:S02]  /*0d90*/  IMAD.WIDE R18, R11, 0x4, R14.reuse ;  /* 0x000000040b127825 */ /* 0x100fe400078e020e */
[----:B------:R0:W4:Y:S02]  /*0da0*/  LDG.E R11, desc[UR4][R6.64] ;  /* 0x00000004060b7981 */ /* 0x000124000c1e1900 */
[--C-:B------:R-:W-:Y:S02]  /*0db0*/  IMAD.WIDE R22, R23, 0x4, R14.reuse ;  /* 0x0000000417167825 */ /* 0x100fe400078e020e */
[----:B------:R-:W5:Y:S04]  /*0dc0*/  LDG.E R17, desc[UR4][R16.64] ;  /* 0x0000000410117981 */ /* 0x000f68000c1e1900 */
[----:B------:R-:W5:Y:S01]  /*0dd0*/  LDG.E R18, desc[UR4][R18.64] ;  /* 0x0000000412127981 */ /* 0x000f62000c1e1900 */
[----:B0-----:R-:W-:-:S03]  /*0de0*/  IMAD.WIDE R6, R25, 0x4, R14 ;  /* 0x0000000419067825 */ /* 0x001fc600078e020e */
[----:B------:R-:W5:Y:S01]  /*0df0*/  LDG.E R22, desc[UR4][R22.64] ;  /* 0x0000000416167981 */ /* 0x000f62000c1e1900 */
[----:B------:R-:W-:-:S03]  /*0e00*/  IMAD.WIDE R14, R27, 0x4, R14 ;  /* 0x000000041b0e7825 */ /* 0x000fc600078e020e */
[----:B------:R0:W5:Y:S04]  /*0e10*/  LDG.E R25, desc[UR4][R6.64] ;  /* 0x0000000406197981 */ /* 0x000168000c1e1900 */
[----:B------:R-:W5:Y:S01]  /*0e20*/  LDG.E R14, desc[UR4][R14.64] ;  /* 0x000000040e0e7981 */ /* 0x000f62000c1e1900 */
[----:B0-----:R-:W0:Y:S01]  /*0e30*/  LDC.64 R6, c[0x0][0x398] ;  /* 0x0000e600ff067b82 */ /* 0x001e220000000a00 */
[----:B------:R-:W-:Y:S01]  /*0e40*/  FFMA R12, R29, -R12, 2 ;  /* 0x400000001d0c7423 */ /* 0x000fe2000000080c */
[----:B------:R-:W-:-:S03]  /*0e50*/  IMAD R5, R5, UR7, R2 ;  /* 0x0000000705057c24 */ /* 0x000fc6000f8e0202 */
[----:B------:R-:W-:-:S04]  /*0e60*/  FFMA R12, R29, R12, 0.5 ;  /* 0x3f0000001d0c7423 */ /* 0x000fc8000000000c */
[----:B------:R-:W-:Y:S01]  /*0e70*/  FMUL R12, R29, R12 ;  /* 0x0000000c1d0c7220 */ /* 0x000fe20000400000 */
[----:B------:R-:W-:-:S04]  /*0e80*/  IMAD R5, R5, UR6, R0 ;  /* 0x0000000605057c24 */ /* 0x000fc8000f8e0200 */
[----:B0-----:R-:W-:-:S04]  /*0e90*/  IMAD.WIDE R6, R5, 0x4, R6 ;  /* 0x0000000405067825 */ /* 0x001fc800078e0206 */
[----:B--2---:R-:W-:-:S04]  /*0ea0*/  FMUL R8, R24, R3 ;  /* 0x0000000318087220 */ /* 0x004fc80000400000 */
[----:B---3--:R-:W-:Y:S01]  /*0eb0*/  FFMA R3, R13, R20, R8 ;  /* 0x000000140d037223 */ /* 0x008fe20000000008 */
[----:B------:R-:W-:-:S04]  /*0ec0*/  FFMA R8, R29, -R10, 1 ;  /* 0x3f8000001d087423 */ /* 0x000fc8000000080a */
[----:B------:R-:W-:-:S04]  /*0ed0*/  FFMA R8, R29, R8, -0.5 ;  /* 0xbf0000001d087423 */ /* 0x000fc80000000008 */
[----:B------:R-:W-:Y:S01]  /*0ee0*/  FMUL R8, R29, R8 ;  /* 0x000000081d087220 */ /* 0x000fe20000400000 */
[----:B----4-:R-:W-:Y:S01]  /*0ef0*/  FMUL R24, R24, R11 ;  /* 0x0000000b18187220 */ /* 0x010fe20000400000 */
[----:B-----5:R-:W-:-:S03]  /*0f00*/  FFMA R2, R26, R17, R3 ;  /* 0x000000111a027223 */ /* 0x020fc60000000003 */
[----:B------:R-:W-:Y:S01]  /*0f10*/  FFMA R13, R13, R18, R24 ;  /* 0x000000120d0d7223 */ /* 0x000fe20000000018 */
[----:B------:R-:W-:Y:S01]  /*0f20*/  FFMA R3, R29, R10, -0.5 ;  /* 0xbf0000001d037423 */ /* 0x000fe2000000000a */
[----:B------:R-:W-:Y:S01]  /*0f30*/  FFMA R21, R28, R8, R21 ;  /* 0x000000081c157223 */ /* 0x000fe20000000015 */
[C---:B------:R-:W-:Y:S01]  /*0f40*/  FFMA R2, R9.reuse, R22, R2 ;  /* 0x0000001609027223 */ /* 0x040fe20000000002 */
[----:B------:R-:W-:Y:S01]  /*0f50*/  FFMA R26, R26, R25, R13 ;  /* 0x000000191a1a7223 */ /* 0x000fe2000000000d */
[----:B------:R-:W-:Y:S02]  /*0f60*/  FMUL R3, R4, R3 ;  /* 0x0000000304037220 */ /* 0x000fe40000400000 */
[----:B------:R-:W-:Y:S01]  /*0f70*/  FFMA R21, R2, R12, R21 ;  /* 0x0000000c02157223 */ /* 0x000fe20000000015 */
[----:B------:R-:W-:-:S04]  /*0f80*/  FFMA R14, R9, R14, R26 ;  /* 0x0000000e090e7223 */ /* 0x000fc8000000001a */
[----:B------:R-:W-:-:S05]  /*0f90*/  FFMA R3, R14, R3, R21 ;  /* 0x000000030e037223 */ /* 0x000fca0000000015 */
[----:B------:R-:W-:Y:S01]  /*0fa0*/  STG.E desc[UR4][R6.64], R3 ;  /* 0x0000000306007986 */ /* 0x000fe2000c101904 */
[----:B------:R-:W-:Y:S05]  /*0fb0*/  EXIT ;  /* 0x000000000000794d */ /* 0x000fea0003800000 */
        .weak           $__internal_0_$__cuda_sm3x_div_rn_noftz_f32_slowpath
        .type           $__internal_0_$__cuda_sm3x_div_rn_noftz_f32_slowpath,@function
        .size           $__internal_0_$__cuda_sm3x_div_rn_noftz_f32_slowpath,(.L_x_16 - $__internal_0_$__cuda_sm3x_div_rn_noftz_f32_slowpath)
$__internal_0_$__cuda_sm3x_div_rn_noftz_f32_slowpath:
[----:B------:R-:W-:Y:S01]  /*0fc0*/  SHF.R.U32.HI R9, RZ, 0x17, R4 ;  /* 0x00000017ff097819 */ /* 0x000fe20000011604 */
[----:B------:R-:W-:Y:S01]  /*0fd0*/  BSSY.RECONVERGENT B1, `(.L_x_4) ;  /* 0x0000062000017945 */ /* 0x000fe20003800200 */
[----:B------:R-:W-:Y:S02]  /*0fe0*/  SHF.R.U32.HI R7, RZ, 0x17, R3 ;  /* 0x00000017ff077819 */ /* 0x000fe40000011603 */
[----:B------:R-:W-:Y:S02]  /*0ff0*/  LOP3.LUT R13, R9, 0xff, RZ, 0xc0, !PT ;  /* 0x000000ff090d7812 */ /* 0x000fe400078ec0ff */
[----:B------:R-:W-:Y:S02]  /*1000*/  LOP3.LUT R11, R7, 0xff, RZ, 0xc0, !PT ;  /* 0x000000ff070b7812 */ /* 0x000fe400078ec0ff */
[----:B------:R-:W-:-:S03]  /*1010*/  IADD3 R10, PT, PT, R13, -0x1, RZ ;  /* 0xffffffff0d0a7810 */ /* 0x000fc60007ffe0ff */
[----:B------:R-:W-:Y:S01]  /*1020*/  VIADD R9, R11, 0xffffffff ;  /* 0xffffffff0b097836 */ /* 0x000fe20000000000 */
[----:B------:R-:W-:-:S04]  /*1030*/  ISETP.GT.U32.AND P0, PT, R10, 0xfd, PT ;  /* 0x000000fd0a00780c */ /* 0x000fc80003f04070 */
[----:B------:R-:W-:-:S13]  /*1040*/  ISETP.GT.U32.OR P0, PT, R9, 0xfd, P0 ;  /* 0x000000fd0900780c */ /* 0x000fda0000704470 */
[----:B------:R-:W-:Y:S01]  /*1050*/  @!P0 MOV R7, RZ ;  /* 0x000000ff00078202 */ /* 0x000fe20000000f00 */
[----:B------:R-:W-:Y:S06]  /*1060*/  @!P0 BRA `(.L_x_5) ;  /* 0x00000000005c8947 */ /* 0x000fec0003800000 */
[----:B------:R-:W-:Y:S02]  /*1070*/  FSETP.GTU.FTZ.AND P0, PT, |R3|, +INF , PT ;  /* 0x7f8000000300780b */ /* 0x000fe40003f1c200 */
[----:B------:R-:W-:-:S04]  /*1080*/  FSETP.GTU.FTZ.AND P1, PT, |R4|, +INF , PT ;  /* 0x7f8000000400780b */ /* 0x000fc80003f3c200 */
[----:B------:R-:W-:-:S13]  /*1090*/  PLOP3.LUT P0, PT, P0, P1, PT, 0xf8, 0x8f ;  /* 0x00000000008f781c */ /* 0x000fda0000703f70 */
[----:B------:R-:W-:Y:S05]  /*10a0*/  @P0 BRA `(.L_x_6) ;  /* 0x00000004004c0947 */ /* 0x000fea0003800000 */
[----:B------:R-:W-:-:S13]  /*10b0*/  LOP3.LUT P0, RZ, R4, 0x7fffffff, R3, 0xc8, !PT ;  /* 0x7fffffff04ff7812 */ /* 0x000fda000780c803 */
[----:B------:R-:W-:Y:S05]  /*10c0*/  @!P0 BRA `(.L_x_7) ;  /* 0x00000004003c8947 */ /* 0x000fea0003800000 */
[C---:B------:R-:W-:Y:S02]  /*10d0*/  FSETP.NEU.FTZ.AND P2, PT, |R3|.reuse, +INF , PT ;  /* 0x7f8000000300780b */ /* 0x040fe40003f5d200 */
[----:B------:R-:W-:Y:S02]  /*10e0*/  FSETP.NEU.FTZ.AND P1, PT, |R4|, +INF , PT ;  /* 0x7f8000000400780b */ /* 0x000fe40003f3d200 */
[----:B------:R-:W-:-:S11]  /*10f0*/  FSETP.NEU.FTZ.AND P0, PT, |R3|, +INF , PT ;  /* 0x7f8000000300780b */ /* 0x000fd60003f1d200 */
[----:B------:R-:W-:Y:S05]  /*1100*/  @!P1 BRA !P2, `(.L_x_7) ;  /* 0x00000004002c9947 */ /* 0x000fea0005000000 */
[----:B------:R-:W-:-:S04]  /*1110*/  LOP3.LUT P2, RZ, R3, 0x7fffffff, RZ, 0xc0, !PT ;  /* 0x7fffffff03ff7812 */ /* 0x000fc8000784c0ff */
[----:B------:R-:W-:-:S13]  /*1120*/  PLOP3.LUT P1, PT, P1, P2, PT, 0x2f, 0xf2 ;  /* 0x0000000000f2781c */ /* 0x000fda0000f24577 */
[----:B------:R-:W-:Y:S05]  /*1130*/  @P1 BRA `(.L_x_8) ;  /* 0x0000000400181947 */ /* 0x000fea0003800000 */
[----:B------:R-:W-:-:S04]  /*1140*/  LOP3.LUT P1, RZ, R4, 0x7fffffff, RZ, 0xc0, !PT ;  /* 0x7fffffff04ff7812 */ /* 0x000fc8000782c0ff */
[----:B------:R-:W-:-:S13]  /*1150*/  PLOP3.LUT P0, PT, P0, P1, PT, 0x2f, 0xf2 ;  /* 0x0000000000f2781c */ /* 0x000fda0000702577 */
[----:B------:R-:W-:Y:S05]  /*1160*/  @P0 BRA `(.L_x_9) ;  /* 0x0000000400000947 */ /* 0x000fea0003800000 */
[----:B------:R-:W-:Y:S02]  /*1170*/  ISETP.GE.AND P0, PT, R9, RZ, PT ;  /* 0x000000ff0900720c */ /* 0x000fe40003f06270 */
[----:B------:R-:W-:-:S11]  /*1180*/  ISETP.GE.AND P1, PT, R10, RZ, PT ;  /* 0x000000ff0a00720c */ /* 0x000fd60003f26270 */
[----:B------:R-:W-:Y:S01]  /*1190*/  @P0 MOV R7, RZ ;  /* 0x000000ff00070202 */ /* 0x000fe20000000f00 */
[----:B------:R-:W-:Y:S01]  /*11a0*/  @!P0 FFMA R3, R3, 1.84467440737095516160e+19, RZ ;  /* 0x5f80000003038823 */ /* 0x000fe200000000ff */
[----:B------:R-:W-:Y:S01]  /*11b0*/  @!P0 MOV R7, 0xffffffc0 ;  /* 0xffffffc000078802 */ /* 0x000fe20000000f00 */
[----:B------:R-:W-:-:S03]  /*11c0*/  @!P1 FFMA R4, R4, 1.84467440737095516160e+19, RZ ;  /* 0x5f80000004049823 */ /* 0x000fc600000000ff */
[----:B------:R-:W-:-:S07]  /*11d0*/  @!P1 IADD3 R7, PT, PT, R7, 0x40, RZ ;  /* 0x0000004007079810 */ /* 0x000fce0007ffe0ff */
.L_x_5:
[----:B------:R-:W-:Y:S01]  /*11e0*/  LEA R9, R13, 0xc0800000, 0x17 ;  /* 0xc08000000d097811 */ /* 0x000fe200078eb8ff */
[----:B------:R-:W-:Y:S04]  /*11f0*/  BSSY.RECONVERGENT B2, `(.L_x_10) ;  /* 0x0000036000027945 */ /* 0x000fe80003800200 */
[----:B------:R-:W-:Y:S01]  /*1200*/  IMAD.IADD R9, R4, 0x1, -R9 ;  /* 0x0000000104097824 */ /* 0x000fe200078e0a09 */
[----:B------:R-:W-:-:S03]  /*1210*/  IADD3 R4, PT, PT, R11, -0x7f, RZ ;  /* 0xffffff810b047810 */ /* 0x000fc60007ffe0ff */
[----:B------:R-:W0:Y:S01]  /*1220*/  MUFU.RCP R10, R9 ;  /* 0x00000009000a7308 */ /* 0x000e220000001000 */
[----:B------:R-:W-:Y:S01]  /*1230*/  FADD.FTZ R12, -R9, -RZ ;  /* 0x800000ff090c7221 */ /* 0x000fe20000010100 */
[----:B------:R-:W-:-:S03]  /*1240*/  IMAD R3, R4, -0x800000, R3 ;  /* 0xff80000004037824 */ /* 0x000fc600078e0203 */
[----:B0-----:R-:W-:-:S04]  /*1250*/  FFMA R11, R10, R12, 1 ;  /* 0x3f8000000a0b7423 */ /* 0x001fc8000000000c */
[----:B------:R-:W-:-:S04]  /*1260*/  FFMA R15, R10, R11, R10 ;  /* 0x0000000b0a0f7223 */ /* 0x000fc8000000000a */
[----:B------:R-:W-:-:S04]  /*1270*/  FFMA R10, R3, R15, RZ ;  /* 0x0000000f030a7223 */ /* 0x000fc800000000ff */
[----:B------:R-:W-:-:S04]  /*1280*/  FFMA R11, R12, R10, R3 ;  /* 0x0000000a0c0b7223 */ /* 0x000fc80000000003 */
[----:B------:R-:W-:Y:S01]  /*1290*/  FFMA R14, R15, R11, R10 ;  /* 0x0000000b0f0e7223 */ /* 0x000fe2000000000a */
[----:B------:R-:W-:-:S03]  /*12a0*/  IADD3 R10, PT, PT, R4, 0x7f, -R13 ;  /* 0x0000007f040a7810 */ /* 0x000fc60007ffe80d */
[----:B------:R-:W-:Y:S01]  /*12b0*/  FFMA R11, R12, R14, R3 ;  /* 0x0000000e0c0b7223 */ /* 0x000fe20000000003 */
[----:B------:R-:W-:-:S03]  /*12c0*/  IADD3 R10, PT, PT, R10, R7, RZ ;  /* 0x000000070a0a7210 */ /* 0x000fc60007ffe0ff */
[----:B------:R-:W-:-:S05]  /*12d0*/  FFMA R3, R15, R11, R14 ;  /* 0x0000000b0f037223 */ /* 0x000fca000000000e */
[----:B------:R-:W-:-:S04]  /*12e0*/  SHF.R.U32.HI R4, RZ, 0x17, R3 ;  /* 0x00000017ff047819 */ /* 0x000fc80000011603 */
[----:B------:R-:W-:-:S04]  /*12f0*/  LOP3.LUT R4, R4, 0xff, RZ, 0xc0, !PT ;  /* 0x000000ff04047812 */ /* 0x000fc800078ec0ff */
[----:B------:R-:W-:-:S04]  /*1300*/  IADD3 R12, PT, PT, R4, R10, RZ ;  /* 0x0000000a040c7210 */ /* 0x000fc80007ffe0ff */
[----:B------:R-:W-:-:S04]  /*1310*/  IADD3 R4, PT, PT, R12, -0x1, RZ ;  /* 0xffffffff0c047810 */ /* 0x000fc80007ffe0ff */
[----:B------:R-:W-:-:S13]  /*1320*/  ISETP.GE.U32.AND P0, PT, R4, 0xfe, PT ;  /* 0x000000fe0400780c */ /* 0x000fda0003f06070 */
[----:B------:R-:W-:Y:S05]  /*1330*/  @!P0 BRA `(.L_x_11) ;  /* 0x0000000000808947 */ /* 0x000fea0003800000 */
[----:B------:R-:W-:-:S13]  /*1340*/  ISETP.GT.AND P0, PT, R12, 0xfe, PT ;  /* 0x000000fe0c00780c */ /* 0x000fda0003f04270 */
[----:B------:R-:W-:Y:S05]  /*1350*/  @P0 BRA `(.L_x_12) ;  /* 0x00000000006c0947 */ /* 0x000fea0003800000 */
[----:B------:R-:W-:-:S13]  /*1360*/  ISETP.GE.AND P0, PT, R12, 0x1, PT ;  /* 0x000000010c00780c */ /* 0x000fda0003f06270 */
[----:B------:R-:W-:Y:S05]  /*1370*/  @P0 BRA `(.L_x_13) ;  /* 0x0000000000740947 */ /* 0x000fea0003800000 */
[----:B------:R-:W-:Y:S02]  /*1380*/  ISETP.GE.AND P0, PT, R12, -0x18, PT ;  /* 0xffffffe80c00780c */ /* 0x000fe40003f06270 */
[----:B------:R-:W-:-:S11]  /*1390*/  LOP3.LUT R3, R3, 0x80000000, RZ, 0xc0, !PT ;  /* 0x8000000003037812 */ /* 0x000fd600078ec0ff */
[----:B------:R-:W-:Y:S05]  /*13a0*/  @!P0 BRA `(.L_x_13) ;  /* 0x0000000000688947 */ /* 0x000fea0003800000 */
[CCC-:B------:R-:W-:Y:S01]  /*13b0*/  FFMA.RZ R4, R15.reuse, R11.reuse, R14.reuse ;  /* 0x0000000b0f047223 */ /* 0x1c0fe2000000c00e */
[C---:B------:R-:W-:Y:S02]  /*13c0*/  VIADD R10, R12.reuse, 0x20 ;  /* 0x000000200c0a7836 */ /* 0x040fe40000000000 */
[CCC-:B------:R-:W-:Y:S01]  /*13d0*/  FFMA.RM R7, R15.reuse, R11.reuse, R14.reuse ;  /* 0x0000000b0f077223 */ /* 0x1c0fe2000000400e */
[----:B------:R-:W-:Y:S02]  /*13e0*/  ISETP.NE.AND P2, PT, R12, RZ, PT ;  /* 0x000000ff0c00720c */ /* 0x000fe40003f45270 */
[----:B------:R-:W-:Y:S01]  /*13f0*/  LOP3.LUT R9, R4, 0x7fffff, RZ, 0xc0, !PT ;  /* 0x007fffff04097812 */ /* 0x000fe200078ec0ff */
[----:B------:R-:W-:Y:S01]  /*1400*/  FFMA.RP R4, R15, R11, R14 ;  /* 0x0000000b0f047223 */ /* 0x000fe2000000800e */
[----:B------:R-:W-:Y:S02]  /*1410*/  ISETP.NE.AND P1, PT, R12, RZ, PT ;  /* 0x000000ff0c00720c */ /* 0x000fe40003f25270 */
[----:B------:R-:W-:-:S02]  /*1420*/  LOP3.LUT R9, R9, 0x800000, RZ, 0xfc, !PT ;  /* 0x0080000009097812 */ /* 0x000fc400078efcff */
[----:B------:R-:W-:Y:S02]  /*1430*/  IADD3 R11, PT, PT, -R12, RZ, RZ ;  /* 0x000000ff0c0b7210 */ /* 0x000fe40007ffe1ff */
[----:B------:R-:W-:Y:S02]  /*1440*/  SHF.L.U32 R10, R9, R10, RZ ;  /* 0x0000000a090a7219 */ /* 0x000fe400000006ff */
[----:B------:R-:W-:Y:S02]  /*1450*/  FSETP.NEU.FTZ.AND P0, PT, R4, R7, PT ;  /* 0x000000070400720b */ /* 0x000fe40003f1d000 */
[----:B------:R-:W-:Y:S02]  /*1460*/  SEL R4, R11, RZ, P2 ;  /* 0x000000ff0b047207 */ /* 0x000fe40001000000 */
[----:B------:R-:W-:Y:S02]  /*1470*/  ISETP.NE.AND P1, PT, R10, RZ, P1 ;  /* 0x000000ff0a00720c */ /* 0x000fe40000f25270 */
[----:B------:R-:W-:-:S02]  /*1480*/  SHF.R.U32.HI R4, RZ, R4, R9 ;  /* 0x00000004ff047219 */ /* 0x000fc40000011609 */
[----:B------:R-:W-:Y:S02]  /*1490*/  PLOP3.LUT P0, PT, P0, P1, PT, 0xf8, 0x8f ;  /* 0x00000000008f781c */ /* 0x000fe40000703f70 */
[----:B------:R-:W-:Y:S02]  /*14a0*/  SHF.R.U32.HI R10, RZ, 0x1, R4 ;  /* 0x00000001ff0a7819 */ /* 0x000fe40000011604 */
[----:B------:R-:W-:-:S04]  /*14b0*/  SEL R7, RZ, 0x1, !P0 ;  /* 0x00000001ff077807 */ /* 0x000fc80004000000 */
[----:B------:R-:W-:-:S04]  /*14c0*/  LOP3.LUT R7, R7, 0x1, R10, 0xf8, !PT ;  /* 0x0000000107077812 */ /* 0x000fc800078ef80a */
[----:B------:R-:W-:-:S04]  /*14d0*/  LOP3.LUT R7, R7, R4, RZ, 0xc0, !PT ;  /* 0x0000000407077212 */ /* 0x000fc800078ec0ff */
[----:B------:R-:W-:-:S04]  /*14e0*/  IADD3 R10, PT, PT, R10, R7, RZ ;  /* 0x000000070a0a7210 */ /* 0x000fc80007ffe0ff */
[----:B------:R-:W-:Y:S01]  /*14f0*/  LOP3.LUT R3, R10, R3, RZ, 0xfc, !PT ;  /* 0x000000030a037212 */ /* 0x000fe200078efcff */
[----:B------:R-:W-:Y:S06]  /*1500*/  BRA `(.L_x_13) ;  /* 0x0000000000107947 */ /* 0x000fec0003800000 */
.L_x_12:
[----:B------:R-:W-:-:S04]  /*1510*/  LOP3.LUT R3, R3, 0x80000000, RZ, 0xc0, !PT ;  /* 0x8000000003037812 */ /* 0x000fc800078ec0ff */
[----:B------:R-:W-:Y:S01]  /*1520*/  LOP3.LUT R3, R3, 0x7f800000, RZ, 0xfc, !PT ;  /* 0x7f80000003037812 */ /* 0x000fe200078efcff */
[----:B------:R-:W-:Y:S06]  /*1530*/  BRA `(.L_x_13) ;  /* 0x0000000000047947 */ /* 0x000fec0003800000 */
.L_x_11:
[----:B------:R-:W-:-:S07]  /*1540*/  LEA R3, R10, R3, 0x17 ;  /* 0x000000030a037211 */ /* 0x000fce00078eb8ff */
.L_x_13:
[----:B------:R-:W-:Y:S05]  /*1550*/  BSYNC.RECONVERGENT B2 ;  /* 0x0000000000027941 */ /* 0x000fea0003800200 */
.L_x_10:
[----:B------:R-:W-:Y:S05]  /*1560*/  BRA `(.L_x_14) ;  /* 0x0000000000207947 */ /* 0x000fea0003800000 */
.L_x_9:
[----:B------:R-:W-:-:S04]  /*1570*/  LOP3.LUT R3, R4, 0x80000000, R3, 0x48, !PT ;  /* 0x8000000004037812 */ /* 0x000fc800078e4803 */
[----:B------:R-:W-:Y:S01]  /*1580*/  LOP3.LUT R3, R3, 0x7f800000, RZ, 0xfc, !PT ;  /* 0x7f80000003037812 */ /* 0x000fe200078efcff */
[----:B------:R-:W-:Y:S06]  /*1590*/  BRA `(.L_x_14) ;  /* 0x0000000000147947 */ /* 0x000fec0003800000 */
.L_x_8:
[----:B------:R-:W-:Y:S01]  /*15a0*/  LOP3.LUT R3, R4, 0x80000000, R3, 0x48, !PT ;  /* 0x8000000004037812 */ /* 0x000fe200078e4803 */
[----:B------:R-:W-:Y:S06]  /*15b0*/  BRA `(.L_x_14) ;  /* 0x00000000000c7947 */ /* 0x000fec0003800000 */
.L_x_7:
[----:B------:R-:W0:Y:S01]  /*15c0*/  MUFU.RSQ R3, -QNAN ;  /* 0xffc0000000037908 */ /* 0x000e220000001400 */
[----:B------:R-:W-:Y:S05]  /*15d0*/  BRA `(.L_x_14) ;  /* 0x0000000000047947 */ /* 0x000fea0003800000 */
.L_x_6:
[----:B------:R-:W-:-:S07]  /*15e0*/  FADD.FTZ R3, R3, R4 ;  /* 0x0000000403037221 */ /* 0x000fce0000010000 */
.L_x_14:
[----:B------:R-:W-:Y:S05]  /*15f0*/  BSYNC.RECONVERGENT B1 ;  /* 0x0000000000017941 */ /* 0x000fea0003800200 */
.L_x_4:
[----:B------:R-:W-:-:S04]  /*1600*/  HFMA2 R9, -RZ, RZ, 0, 0 ;  /* 0x00000000ff097431 */ /* 0x000fc800000001ff */
[----:B0-----:R-:W-:Y:S05]  /*1610*/  RET.REL.NODEC R8 `(_Z34image_catmullrom_resize_f32_kernelPKfiiiPfii) ;  /* 0xffffffe808787950 */ /* 0x001fea0003c3ffff */
.L_x_15:
[----:B------:R-:W-:-:S00]  /*1620*/  BRA `(.L_x_15) ;  /* 0xfffffffc00fc7947 */ /* 0x000fc0000383ffff */
[----:B------:R-:W-:-:S00]  /*1630*/  NOP ;  /* 0x0000000000007918 */ /* 0x000fc00000000000 */
        /* <DEDUP_REMOVED lines=12> */
.L_x_16:


//--------------------- .nv.shared.reserved.0     --------------------------
	.section	.nv.shared.reserved.0,"aw",@nobits
	.weak		__nv_reservedSMEM_offset_0_alias
	.size		__nv_reservedSMEM_offset_0_alias, 0, 64
	.other		__nv_reservedSMEM_offset_0_alias,@"STO_CUDA_RESERVED_SHARED STV_DEFAULT"
__nv_reservedSMEM_offset_0_alias:
	.zero		0
	.zero		64


//--------------------- .nv.constant0._Z34image_catmullrom_resize_f32_kernelPKfiiiPfii --------------------------
	.section	.nv.constant0._Z34image_catmullrom_resize_f32_kernelPKfiiiPfii,"a",@progbits
	.sectionflags	@""
	.align	4
.nv.constant0._Z34image_catmullrom_resize_f32_kernelPKfiiiPfii:
	.zero		936


//--------------------- SYMBOLS --------------------------

	.type		.nv.reservedSmem.offset0,@object
	.size		.nv.reservedSmem.offset0,0x4
